	.headerflags	@"EF_CUDA_TEXMODE_UNIFIED EF_CUDA_64BIT_ADDRESS EF_CUDA_ACCELERATORS EF_CUDA_SM90 EF_CUDA_VIRTUAL_SM(EF_CUDA_SM90)"
	.elftype	@"ET_EXEC"


//--------------------- .nv.info                  --------------------------
	.section	.nv.info,"",@"SHT_CUDA_INFO"
	.align	4


	//----- nvinfo : EIATTR_REGCOUNT
	.align		4
        /*0000*/ 	.byte	0x04, 0x2f
        /*0002*/ 	.short	(.L_3 - .L_2)
	.align		4
.L_2:
        /*0004*/ 	.word	index@(triton_poi_fused__native_batch_norm_legit_no_training_add_relu_13)
        /*0008*/ 	.word	0x00000026


	//----- nvinfo : EIATTR_MIN_STACK_SIZE
	.align		4
.L_3:
        /*000c*/ 	.byte	0x04, 0x12
        /*000e*/ 	.short	(.L_5 - .L_4)
	.align		4
.L_4:
        /*0010*/ 	.word	index@(triton_poi_fused__native_batch_norm_legit_no_training_add_relu_13)
        /*0014*/ 	.word	0x00000000


	//----- nvinfo : EIATTR_FRAME_SIZE
	.align		4
.L_5:
        /*0018*/ 	.byte	0x04, 0x11
        /*001a*/ 	.short	(.L_7 - .L_6)
	.align		4
.L_6:
        /*001c*/ 	.word	index@(triton_poi_fused__native_batch_norm_legit_no_training_add_relu_13)
        /*0020*/ 	.word	0x00000000


	//----- nvinfo : EIATTR_MIN_STACK_SIZE
	.align		4
.L_7:
        /*0024*/ 	.byte	0x04, 0x12
        /*0026*/ 	.short	(.L_9 - .L_8)
	.align		4
.L_8:
        /*0028*/ 	.word	index@(triton_poi_fused__native_batch_norm_legit_no_training_add_relu_13)
        /*002c*/ 	.word	0x00000000
.L_9:


//--------------------- .nv.info.triton_poi_fused__native_batch_norm_legit_no_training_add_relu_13 --------------------------
	.section	.nv.info.triton_poi_fused__native_batch_norm_legit_no_training_add_relu_13,"",@"SHT_CUDA_INFO"
	.sectionflags	@""
	.align	4


	//----- nvinfo : EIATTR_CUDA_API_VERSION
	.align		4
        /*0000*/ 	.byte	0x04, 0x37
        /*0002*/ 	.short	(.L_11 - .L_10)
.L_10:
        /*0004*/ 	.word	0x0000007c


	//----- nvinfo : EIATTR_KPARAM_INFO
	.align		4
.L_11:
        /*0008*/ 	.byte	0x04, 0x17
        /*000a*/ 	.short	(.L_13 - .L_12)
.L_12:
        /*000c*/ 	.word	0x00000000
        /*0010*/ 	.short	0x0008
        /*0012*/ 	.short	0x0040
        /*0014*/ 	.byte	0x00, 0xf0, 0x11, 0x00


	//----- nvinfo : EIATTR_KPARAM_INFO
	.align		4
.L_13:
        /*0018*/ 	.byte	0x04, 0x17
        /*001a*/ 	.short	(.L_15 - .L_14)
.L_14:
        /*001c*/ 	.word	0x00000000
        /*0020*/ 	.short	0x0007
        /*0022*/ 	.short	0x0038
        /*0024*/ 	.byte	0x00, 0xf4, 0x21, 0x00


	//----- nvinfo : EIATTR_KPARAM_INFO
	.align		4
.L_15:
        /*0028*/ 	.byte	0x04, 0x17
        /*002a*/ 	.short	(.L_17 - .L_16)
.L_16:
        /*002c*/ 	.word	0x00000000
        /*0030*/ 	.short	0x0006
        /*0032*/ 	.short	0x0030
        /*0034*/ 	.byte	0x00, 0xf4, 0x21, 0x00


	//----- nvinfo : EIATTR_KPARAM_INFO
	.align		4
.L_17:
        /*0038*/ 	.byte	0x04, 0x17
        /*003a*/ 	.short	(.L_19 - .L_18)
.L_18:
        /*003c*/ 	.word	0x00000000
        /*0040*/ 	.short	0x0005
        /*0042*/ 	.short	0x0028
        /*0044*/ 	.byte	0x00, 0xf4, 0x21, 0x00


	//----- nvinfo : EIATTR_KPARAM_INFO
	.align		4
.L_19:
        /*0048*/ 	.byte	0x04, 0x17
        /*004a*/ 	.short	(.L_21 - .L_20)
.L_20:
        /*004c*/ 	.word	0x00000000
        /*0050*/ 	.short	0x0004
        /*0052*/ 	.short	0x0020
        /*0054*/ 	.byte	0x00, 0xf4, 0x21, 0x00


	//----- nvinfo : EIATTR_KPARAM_INFO
	.align		4
.L_21:
        /*0058*/ 	.byte	0x04, 0x17
        /*005a*/ 	.short	(.L_23 - .L_22)
.L_22:
        /*005c*/ 	.word	0x00000000
        /*0060*/ 	.short	0x0003
        /*0062*/ 	.short	0x0018
        /*0064*/ 	.byte	0x00, 0xf4, 0x21, 0x00


	//----- nvinfo : EIATTR_KPARAM_INFO
	.align		4
.L_23:
        /*0068*/ 	.byte	0x04, 0x17
        /*006a*/ 	.short	(.L_25 - .L_24)
.L_24:
        /*006c*/ 	.word	0x00000000
        /*0070*/ 	.short	0x0002
        /*0072*/ 	.short	0x0010
        /*0074*/ 	.byte	0x00, 0xf4, 0x21, 0x00


	//----- nvinfo : EIATTR_KPARAM_INFO
	.align		4
.L_25:
        /*0078*/ 	.byte	0x04, 0x17
        /*007a*/ 	.short	(.L_27 - .L_26)
.L_26:
        /*007c*/ 	.word	0x00000000
        /*0080*/ 	.short	0x0001
        /*0082*/ 	.short	0x0008
        /*0084*/ 	.byte	0x00, 0xf4, 0x21, 0x00


	//----- nvinfo : EIATTR_KPARAM_INFO
	.align		4
.L_27:
        /*0088*/ 	.byte	0x04, 0x17
        /*008a*/ 	.short	(.L_29 - .L_28)
.L_28:
        /*008c*/ 	.word	0x00000000
        /*0090*/ 	.short	0x0000
        /*0092*/ 	.short	0x0000
        /*0094*/ 	.byte	0x00, 0xf4, 0x21, 0x00


	//----- nvinfo : EIATTR_SPARSE_MMA_MASK
	.align		4
.L_29:
        /*0098*/ 	.byte	0x03, 0x50
        /*009a*/ 	.short	0x0000


	//----- nvinfo : EIATTR_MAXREG_COUNT
	.align		4
        /*009c*/ 	.byte	0x03, 0x1b
        /*009e*/ 	.short	0x00ff


	//----- nvinfo : EIATTR_EXIT_INSTR_OFFSETS
	.align		4
        /*00a0*/ 	.byte	0x04, 0x1c
        /*00a2*/ 	.short	(.L_31 - .L_30)


	//   ....[0]....
.L_30:
        /*00a4*/ 	.word	0x00000890


	//----- nvinfo : EIATTR_REQNTID
	.align		4
.L_31:
        /*00a8*/ 	.byte	0x04, 0x10
        /*00aa*/ 	.short	(.L_33 - .L_32)
.L_32:
        /*00ac*/ 	.word	0x00000080
        /*00b0*/ 	.word	0x00000001
        /*00b4*/ 	.word	0x00000001


	//----- nvinfo : EIATTR_CBANK_PARAM_SIZE
	.align		4
.L_33:
        /*00b8*/ 	.byte	0x03, 0x19
        /*00ba*/ 	.short	0x0044


	//----- nvinfo : EIATTR_PARAM_CBANK
	.align		4
        /*00bc*/ 	.byte	0x04, 0x0a
        /*00be*/ 	.short	(.L_35 - .L_34)
	.align		4
.L_34:
        /*00c0*/ 	.word	index@(.nv.constant0.triton_poi_fused__native_batch_norm_legit_no_training_add_relu_13)
        /*00c4*/ 	.short	0x0210
        /*00c6*/ 	.short	0x0044


	//----- nvinfo : EIATTR_SW_WAR
	.align		4
.L_35:
        /*00c8*/ 	.byte	0x04, 0x36
        /*00ca*/ 	.short	(.L_37 - .L_36)
.L_36:
        /*00cc*/ 	.word	0x00000008
.L_37:


//--------------------- .nv.callgraph             --------------------------
	.section	.nv.callgraph,"",@"SHT_CUDA_CALLGRAPH"
	.align	4
	.sectionentsize	8
	.align		4
        /*0000*/ 	.word	0x00000000
	.align		4
        /*0004*/ 	.word	0xffffffff
	.align		4
        /*0008*/ 	.word	0x00000000
	.align		4
        /*000c*/ 	.word	0xfffffffe
	.align		4
        /*0010*/ 	.word	0x00000000
	.align		4
        /*0014*/ 	.word	0xfffffffd
	.align		4
        /*0018*/ 	.word	0x00000000
	.align		4
        /*001c*/ 	.word	0xfffffffc


//--------------------- .nv.constant4             --------------------------
	.section	.nv.constant4,"a",@progbits
	.align	8
	.align		8
.nv.constant4:
        /*0000*/ 	.dword	_$_str
	.align		8
        /*0008*/ 	.dword	_$_str_$_2


//--------------------- .text.triton_poi_fused__native_batch_norm_legit_no_training_add_relu_13 --------------------------
	.section	.text.triton_poi_fused__native_batch_norm_legit_no_training_add_relu_13,"ax",@progbits
	.align	128
        .global         triton_poi_fused__native_batch_norm_legit_no_training_add_relu_13
        .type           triton_poi_fused__native_batch_norm_legit_no_training_add_relu_13,@function
        .size           triton_poi_fused__native_batch_norm_legit_no_training_add_relu_13,(.L_x_1 - triton_poi_fused__native_batch_norm_legit_no_training_add_relu_13)
        .other          triton_poi_fused__native_batch_norm_legit_no_training_add_relu_13,@"STO_CUDA_ENTRY STV_DEFAULT"
triton_poi_fused__native_batch_norm_legit_no_training_add_relu_13:
.text.triton_poi_fused__native_batch_norm_legit_no_training_add_relu_13:
[----:B------:R-:W-:Y:S01]  /*0000*/  LDC R1, c[0x0][0x28] ;  /* 0x00000a00ff017b82 */ /* 0x000fe20000000800 */
[----:B------:R-:W1:Y:S07]  /*0010*/  S2R R0, SR_TID.X ;  /* 0x0000000000007919 */ /* 0x000e6e0000002100 */
[----:B------:R-:W2:Y:S01]  /*0020*/  LDC.64 R32, c[0x0][0x218] ;  /* 0x00008600ff207b82 */ /* 0x000ea20000000a00 */
[----:B------:R-:W-:Y:S01]  /*0030*/  ULDC.64 UR4, c[0x0][0x208] ;  /* 0x0000820000047ab9 */ /* 0x000fe20000000a00 */
[----:B------:R-:W3:Y:S06]  /*0040*/  S2R R28, SR_CTAID.X ;  /* 0x00000000001c7919 */ /* 0x000eec0000002500 */
[----:B------:R-:W4:Y:S08]  /*0050*/  LDC.64 R34, c[0x0][0x220] ;  /* 0x00008800ff227b82 */ /* 0x000f300000000a00 */
[----:B------:R-:W5:Y:S01]  /*0060*/  LDC.64 R30, c[0x0][0x210] ;  /* 0x00008400ff1e7b82 */ /* 0x000f620000000a00 */
[----:B-1----:R-:W-:-:S04]  /*0070*/  SHF.L.U32 R0, R0, 0x2, RZ ;  /* 0x0000000200007819 */ /* 0x002fc800000006ff */
[----:B------:R-:W-:-:S04]  /*0080*/  LOP3.LUT R3, R0, 0x1fc, RZ, 0xc0, !PT ;  /* 0x000001fc00037812 */ /* 0x000fc800078ec0ff */
[----:B---3--:R-:W-:-:S05]  /*0090*/  LEA R0, R28, R3, 0xa ;  /* 0x000000031c007211 */ /* 0x008fca00078e50ff */
[----:B--2---:R-:W-:-:S04]  /*00a0*/  IMAD.WIDE R32, R0, 0x4, R32 ;  /* 0x0000000400207825 */ /* 0x004fc800078e0220 */
[C---:B----4-:R-:W-:Y:S01]  /*00b0*/  IMAD.WIDE R34, R0.reuse, 0x4, R34 ;  /* 0x0000000400227825 */ /* 0x050fe200078e0222 */
[----:B------:R-:W2:Y:S04]  /*00c0*/  LDG.E.128 R4, desc[UR4][R32.64] ;  /* 0x0000000420047981 */ /* 0x000ea8000c1e1d00 */
[----:B------:R-:W2:Y:S01]  /*00d0*/  LDG.E.128 R8, desc[UR4][R34.64] ;  /* 0x0000000422087981 */ /* 0x000ea2000c1e1d00 */
[----:B-----5:R-:W-:-:S03]  /*00e0*/  IMAD.WIDE R30, R0, 0x4, R30 ;  /* 0x00000004001e7825 */ /* 0x020fc600078e021e */
[----:B------:R-:W3:Y:S04]  /*00f0*/  LDG.E.128 R12, desc[UR4][R32.64+0x800] ;  /* 0x00080004200c7981 */ /* 0x000ee8000c1e1d00 */
[----:B------:R-:W3:Y:S04]  /*0100*/  LDG.E.128 R16, desc[UR4][R34.64+0x800] ;  /* 0x0008000422107981 */ /* 0x000ee8000c1e1d00 */
[----:B------:R-:W4:Y:S04]  /*0110*/  LDG.E.128 R20, desc[UR4][R30.64+0x800] ;  /* 0x000800041e147981 */ /* 0x000f28000c1e1d00 */
[----:B------:R1:W5:Y:S01]  /*0120*/  LDG.E.128 R24, desc[UR4][R30.64] ;  /* 0x000000041e187981 */ /* 0x000362000c1e1d00 */
[----:B--2---:R-:W-:Y:S01]  /*0130*/  FADD R3, R4, R8 ;  /* 0x0000000804037221 */ /* 0x004fe20000000000 */
[----:B------:R-:W-:Y:S01]  /*0140*/  FADD R2, R5, R9 ;  /* 0x0000000905027221 */ /* 0x000fe20000000000 */
[----:B------:R-:W-:Y:S01]  /*0150*/  SHF.R.S32.HI R9, RZ, 0x15, R28 ;  /* 0x00000015ff097819 */ /* 0x000fe2000001141c */
[----:B------:R-:W2:Y:S01]  /*0160*/  LDC.64 R4, c[0x0][0x230] ;  /* 0x00008c00ff047b82 */ /* 0x000ea20000000a00 */
[----:B------:R-:W-:Y:S01]  /*0170*/  FADD R29, R6, R10 ;  /* 0x0000000a061d7221 */ /* 0x000fe20000000000 */
[----:B-1----:R-:W-:Y:S01]  /*0180*/  FADD R30, R7, R11 ;  /* 0x0000000b071e7221 */ /* 0x002fe20000000000 */
[----:B------:R-:W-:Y:S01]  /*0190*/  SGXT R9, R9, 0x1 ;  /* 0x000000010909781a */ /* 0x000fe20000000200 */
[----:B---3--:R-:W-:-:S03]  /*01a0*/  FADD R31, R12, R16 ;  /* 0x000000100c1f7221 */ /* 0x008fc60000000000 */
[----:B------:R-:W-:-:S04]  /*01b0*/  LEA.HI R9, R9, R0, RZ, 0x5 ;  /* 0x0000000009097211 */ /* 0x000fc800078f28ff */
[----:B------:R-:W-:-:S04]  /*01c0*/  LOP3.LUT R9, R9, 0xffffffe0, RZ, 0xc0, !PT ;  /* 0xffffffe009097812 */ /* 0x000fc800078ec0ff */
[----:B------:R-:W-:Y:S02]  /*01d0*/  IADD3 R28, R0, -R9, RZ ;  /* 0x80000009001c7210 */ /* 0x000fe40007ffe0ff */
[----:B------:R-:W1:Y:S03]  /*01e0*/  LDC.64 R8, c[0x0][0x228] ;  /* 0x00008a00ff087b82 */ /* 0x000e660000000a00 */
[----:B--2---:R-:W-:-:S06]  /*01f0*/  IMAD.WIDE R4, R28, 0x4, R4 ;  /* 0x000000041c047825 */ /* 0x004fcc00078e0204 */
[----:B------:R-:W2:Y:S01]  /*0200*/  LDG.E.EL.128 R4, desc[UR4][R4.64] ;  /* 0x0000000404047981 */ /* 0x000ea2000c2e1d00 */
[----:B------:R-:W-:Y:S01]  /*0210*/  FADD R12, R13, R17 ;  /* 0x000000110d0c7221 */ /* 0x000fe20000000000 */
[----:B------:R-:W-:Y:S01]  /*0220*/  FADD R32, R15, R19 ;  /* 0x000000130f207221 */ /* 0x000fe20000000000 */
[----:B------:R-:W-:Y:S01]  /*0230*/  FADD R13, R14, R18 ;  /* 0x000000120e0d7221 */ /* 0x000fe20000000000 */
[----:B------:R-:W3:Y:S01]  /*0240*/  LDC.64 R16, c[0x0][0x240] ;  /* 0x00009000ff107b82 */ /* 0x000ee20000000a00 */
[----:B-1----:R-:W-:-:S06]  /*0250*/  IMAD.WIDE R8, R28, 0x4, R8 ;  /* 0x000000041c087825 */ /* 0x002fcc00078e0208 */
[----:B------:R-:W2:Y:S01]  /*0260*/  LDG.E.EL.128 R8, desc[UR4][R8.64] ;  /* 0x0000000408087981 */ /* 0x000ea2000c2e1d00 */
[----:B----4-:R-:W-:Y:S01]  /*0270*/  FADD R32, R23, R32 ;  /* 0x0000002017207221 */ /* 0x010fe20000000000 */
[----:B------:R-:W-:Y:S01]  /*0280*/  FADD R23, R22, R13 ;  /* 0x0000000d16177221 */ /* 0x000fe20000000000 */
[----:B------:R-:W-:Y:S01]  /*0290*/  FADD R22, R21, R12 ;  /* 0x0000000c15167221 */ /* 0x000fe20000000000 */
[----:B------:R-:W-:Y:S01]  /*02a0*/  FADD R31, R20, R31 ;  /* 0x0000001f141f7221 */ /* 0x000fe20000000000 */
[----:B------:R-:W1:Y:S01]  /*02b0*/  LDC.64 R12, c[0x0][0x238] ;  /* 0x00008e00ff0c7b82 */ /* 0x000e620000000a00 */
[----:B-----5:R-:W-:Y:S01]  /*02c0*/  FADD R3, R24, R3 ;  /* 0x0000000318037221 */ /* 0x020fe20000000000 */
[----:B------:R-:W-:Y:S01]  /*02d0*/  FADD R2, R25, R2 ;  /* 0x0000000219027221 */ /* 0x000fe20000000000 */
[----:B------:R-:W-:Y:S01]  /*02e0*/  FADD R30, R27, R30 ;  /* 0x0000001e1b1e7221 */ /* 0x000fe20000000000 */
[----:B------:R-:W-:Y:S01]  /*02f0*/  FADD R29, R26, R29 ;  /* 0x0000001d1a1d7221 */ /* 0x000fe20000000000 */
[----:B---3--:R-:W-:-:S06]  /*0300*/  IMAD.WIDE R16, R28, 0x4, R16 ;  /* 0x000000041c107825 */ /* 0x008fcc00078e0210 */
[----:B------:R-:W3:Y:S01]  /*0310*/  LDG.E.EL.128 R16, desc[UR4][R16.64] ;  /* 0x0000000410107981 */ /* 0x000ee2000c2e1d00 */
[----:B-1----:R-:W-:-:S06]  /*0320*/  IMAD.WIDE R12, R28, 0x4, R12 ;  /* 0x000000041c0c7825 */ /* 0x002fcc00078e020c */
[----:B------:R-:W3:Y:S01]  /*0330*/  LDG.E.EL.128 R12, desc[UR4][R12.64] ;  /* 0x000000040c0c7981 */ /* 0x000ee2000c2e1d00 */
[----:B------:R-:W-:Y:S01]  /*0340*/  HFMA2.MMA R20, -RZ, RZ, 1.625, 0 ;  /* 0x3e800000ff147435 */ /* 0x000fe200000001ff */
[----:B--2---:R-:W-:Y:S01]  /*0350*/  FADD R5, R5, 9.9999997473787516356e-06 ;  /* 0x3727c5ac05057421 */ /* 0x004fe20000000000 */
[----:B------:R-:W-:Y:S01]  /*0360*/  FADD R6, R6, 9.9999997473787516356e-06 ;  /* 0x3727c5ac06067421 */ /* 0x000fe20000000000 */
[----:B------:R-:W-:-:S04]  /*0370*/  FADD R7, R7, 9.9999997473787516356e-06 ;  /* 0x3727c5ac07077421 */ /* 0x000fc80000000000 */
[----:B------:R-:W1:Y:S01]  /*0380*/  MUFU.SQRT R5, R5 ;  /* 0x0000000500057308 */ /* 0x000e620000002000 */
[----:B------:R-:W-:-:S07]  /*0390*/  FADD R4, R4, 9.9999997473787516356e-06 ;  /* 0x3727c5ac04047421 */ /* 0x000fce0000000000 */
[----:B------:R-:W2:Y:S08]  /*03a0*/  MUFU.SQRT R6, R6 ;  /* 0x0000000600067308 */ /* 0x000eb00000002000 */
[----:B------:R-:W4:Y:S01]  /*03b0*/  MUFU.SQRT R7, R7 ;  /* 0x0000000700077308 */ /* 0x000f220000002000 */
[----:B-1----:R-:W-:-:S07]  /*03c0*/  FSETP.GT.AND P6, PT, R5, 8.50705917302346158658e+37, PT ;  /* 0x7e8000000500780b */ /* 0x002fce0003fc4000 */
[----:B------:R-:W1:Y:S01]  /*03d0*/  MUFU.SQRT R4, R4 ;  /* 0x0000000400047308 */ /* 0x000e620000002000 */
[C---:B--2---:R-:W-:Y:S02]  /*03e0*/  FSETP.GT.AND P5, PT, R6.reuse, 8.50705917302346158658e+37, PT ;  /* 0x7e8000000600780b */ /* 0x044fe40003fa4000 */
[----:B------:R-:W-:Y:S02]  /*03f0*/  FSETP.GEU.AND P4, PT, R5, 1.175494350822287508e-38, PT ;  /* 0x008000000500780b */ /* 0x000fe40003f8e000 */
[----:B------:R-:W-:Y:S02]  /*0400*/  FSETP.GEU.AND P3, PT, R6, 1.175494350822287508e-38, PT ;  /* 0x008000000600780b */ /* 0x000fe40003f6e000 */
[----:B----4-:R-:W-:Y:S01]  /*0410*/  FSETP.GT.AND P1, PT, R7, 8.50705917302346158658e+37, PT ;  /* 0x7e8000000700780b */ /* 0x010fe20003f24000 */
[C---:B------:R-:W-:Y:S01]  /*0420*/  FADD R3, -R8.reuse, R3 ;  /* 0x0000000308037221 */ /* 0x040fe20000000100 */
[----:B------:R-:W-:Y:S01]  /*0430*/  FADD R31, -R8, R31 ;  /* 0x0000001f081f7221 */ /* 0x000fe20000000100 */
[----:B------:R-:W-:Y:S01]  /*0440*/  @P6 FMUL R5, R5, 0.25 ;  /* 0x3e80000005056820 */ /* 0x000fe20000400000 */
[----:B------:R-:W-:-:S02]  /*0450*/  FSEL R8, R20, 1, P6 ;  /* 0x3f80000014087808 */ /* 0x000fc40003000000 */
[----:B------:R-:W-:Y:S02]  /*0460*/  FSETP.GEU.AND P6, PT, R7, 1.175494350822287508e-38, PT ;  /* 0x008000000700780b */ /* 0x000fe40003fce000 */
[----:B-1----:R-:W-:Y:S01]  /*0470*/  FSETP.GT.AND P2, PT, R4, 8.50705917302346158658e+37, PT ;  /* 0x7e8000000400780b */ /* 0x002fe20003f44000 */
[----:B------:R-:W-:Y:S01]  /*0480*/  @P5 FMUL R6, R6, 0.25 ;  /* 0x3e80000006065820 */ /* 0x000fe20000400000 */
[----:B------:R-:W-:Y:S01]  /*0490*/  FSETP.GEU.AND P0, PT, R4, 1.175494350822287508e-38, PT ;  /* 0x008000000400780b */ /* 0x000fe20003f0e000 */
[----:B------:R-:W-:Y:S02]  /*04a0*/  @!P4 FMUL R5, R5, 16777216 ;  /* 0x4b8000000505c820 */ /* 0x000fe40000400000 */
[----:B------:R-:W-:Y:S01]  /*04b0*/  @!P3 FMUL R6, R6, 16777216 ;  /* 0x4b8000000606b820 */ /* 0x000fe20000400000 */
[----:B------:R-:W-:-:S03]  /*04c0*/  @P1 FMUL R7, R7, 0.25 ;  /* 0x3e80000007071820 */ /* 0x000fc60000400000 */
[----:B------:R-:W1:Y:S02]  /*04d0*/  MUFU.RCP R5, R5 ;  /* 0x0000000500057308 */ /* 0x000e640000001000 */
[----:B------:R-:W-:Y:S02]  /*04e0*/  @!P6 FMUL R7, R7, 16777216 ;  /* 0x4b8000000707e820 */ /* 0x000fe40000400000 */
[----:B------:R-:W-:-:S04]  /*04f0*/  @P2 FMUL R4, R4, 0.25 ;  /* 0x3e80000004042820 */ /* 0x000fc80000400000 */
[----:B------:R-:W2:Y:S01]  /*0500*/  MUFU.RCP R6, R6 ;  /* 0x0000000600067308 */ /* 0x000ea20000001000 */
[----:B------:R-:W-:Y:S01]  /*0510*/  @!P0 FMUL R4, R4, 16777216 ;  /* 0x4b80000004048820 */ /* 0x000fe20000400000 */
[C---:B------:R-:W-:Y:S01]  /*0520*/  FADD R2, -R9.reuse, R2 ;  /* 0x0000000209027221 */ /* 0x040fe20000000100 */
[----:B------:R-:W-:Y:S01]  /*0530*/  FADD R22, -R9, R22 ;  /* 0x0000001609167221 */ /* 0x000fe20000000100 */
[----:B------:R-:W-:-:S04]  /*0540*/  FSEL R9, R20, 1, P5 ;  /* 0x3f80000014097808 */ /* 0x000fc80002800000 */
[----:B------:R-:W4:Y:S01]  /*0550*/  MUFU.RCP R7, R7 ;  /* 0x0000000700077308 */ /* 0x000f220000001000 */
[C---:B------:R-:W-:Y:S01]  /*0560*/  FADD R30, -R11.reuse, R30 ;  /* 0x0000001e0b1e7221 */ /* 0x040fe20000000100 */
[----:B------:R-:W-:Y:S01]  /*0570*/  FADD R32, -R11, R32 ;  /* 0x000000200b207221 */ /* 0x000fe20000000100 */
[----:B------:R-:W-:Y:S01]  /*0580*/  FSEL R11, R20, 1, P2 ;  /* 0x3f800000140b7808 */ /* 0x000fe20001000000 */
[----:B------:R-:W-:Y:S01]  /*0590*/  @!P4 FMUL R8, R8, 16777216 ;  /* 0x4b8000000808c820 */ /* 0x000fe20000400000 */
[----:B------:R-:W-:Y:S01]  /*05a0*/  @!P3 FMUL R9, R9, 16777216 ;  /* 0x4b8000000909b820 */ /* 0x000fe20000400000 */
[----:B------:R-:W-:Y:S02]  /*05b0*/  FSEL R20, R20, 1, P1 ;  /* 0x3f80000014147808 */ /* 0x000fe40000800000 */
[----:B------:R-:W5:Y:S01]  /*05c0*/  MUFU.RCP R4, R4 ;  /* 0x0000000400047308 */ /* 0x000f620000001000 */
[----:B-1----:R-:W-:Y:S01]  /*05d0*/  FMUL R5, R5, R8 ;  /* 0x0000000805057220 */ /* 0x002fe20000400000 */
[----:B--2---:R-:W-:Y:S01]  /*05e0*/  FMUL R6, R6, R9 ;  /* 0x0000000906067220 */ /* 0x004fe20000400000 */
[----:B------:R-:W-:Y:S01]  /*05f0*/  @!P6 FMUL R20, R20, 16777216 ;  /* 0x4b8000001414e820 */ /* 0x000fe20000400000 */
[----:B------:R-:W1:Y:S01]  /*0600*/  LDC.64 R8, c[0x0][0x248] ;  /* 0x00009200ff087b82 */ /* 0x000e620000000a00 */
[----:B------:R-:W-:-:S02]  /*0610*/  @!P0 FMUL R11, R11, 16777216 ;  /* 0x4b8000000b0b8820 */ /* 0x000fc40000400000 */
[----:B----4-:R-:W-:Y:S01]  /*0620*/  FMUL R7, R7, R20 ;  /* 0x0000001407077220 */ /* 0x010fe20000400000 */
[C---:B------:R-:W-:Y:S01]  /*0630*/  FADD R29, -R10.reuse, R29 ;  /* 0x0000001d0a1d7221 */ /* 0x040fe20000000100 */
[----:B------:R-:W-:Y:S02]  /*0640*/  FADD R23, -R10, R23 ;  /* 0x000000170a177221 */ /* 0x000fe40000000100 */
[----:B------:R-:W-:Y:S01]  /*0650*/  FMUL R32, R7, R32 ;  /* 0x0000002007207220 */ /* 0x000fe20000400000 */
[----:B-----5:R-:W-:-:S03]  /*0660*/  FMUL R4, R4, R11 ;  /* 0x0000000b04047220 */ /* 0x020fc60000400000 */
[----:B---3--:R-:W-:Y:S01]  /*0670*/  FFMA R32, R15, R32, R19 ;  /* 0x000000200f207223 */ /* 0x008fe20000000013 */
[C---:B------:R-:W-:Y:S01]  /*0680*/  FMUL R22, R5.reuse, R22 ;  /* 0x0000001605167220 */ /* 0x040fe20000400000 */
[----:B------:R-:W-:Y:S01]  /*0690*/  FMUL R2, R5, R2 ;  /* 0x0000000205027220 */ /* 0x000fe20000400000 */
[C---:B------:R-:W-:Y:S01]  /*06a0*/  FMUL R23, R6.reuse, R23 ;  /* 0x0000001706177220 */ /* 0x040fe20000400000 */
[----:B------:R-:W-:Y:S01]  /*06b0*/  FMUL R29, R6, R29 ;  /* 0x0000001d061d7220 */ /* 0x000fe20000400000 */
[C---:B------:R-:W-:Y:S01]  /*06c0*/  FMUL R3, R4.reuse, R3 ;  /* 0x0000000304037220 */ /* 0x040fe20000400000 */
[----:B------:R-:W-:Y:S01]  /*06d0*/  FMUL R31, R4, R31 ;  /* 0x0000001f041f7220 */ /* 0x000fe20000400000 */
[----:B------:R-:W-:Y:S01]  /*06e0*/  FMUL R30, R7, R30 ;  /* 0x0000001e071e7220 */ /* 0x000fe20000400000 */
[C-C-:B------:R-:W-:Y:S01]  /*06f0*/  FFMA R2, R13.reuse, R2, R17.reuse ;  /* 0x000000020d027223 */ /* 0x140fe20000000011 */
[C-C-:B------:R-:W-:Y:S01]  /*0700*/  FFMA R3, R12.reuse, R3, R16.reuse ;  /* 0x000000030c037223 */ /* 0x140fe20000000010 */
[----:B------:R-:W-:Y:S01]  /*0710*/  FFMA R4, R12, R31, R16 ;  /* 0x0000001f0c047223 */ /* 0x000fe20000000010 */
[----:B------:R-:W-:Y:S01]  /*0720*/  FFMA R22, R13, R22, R17 ;  /* 0x000000160d167223 */ /* 0x000fe20000000011 */
[C-C-:B------:R-:W-:Y:S01]  /*0730*/  FFMA R23, R14.reuse, R23, R18.reuse ;  /* 0x000000170e177223 */ /* 0x140fe20000000012 */
[----:B------:R-:W-:Y:S01]  /*0740*/  FFMA R29, R14, R29, R18 ;  /* 0x0000001d0e1d7223 */ /* 0x000fe20000000012 */
[----:B------:R-:W-:Y:S01]  /*0750*/  FFMA R30, R15, R30, R19 ;  /* 0x0000001e0f1e7223 */ /* 0x000fe20000000013 */
[----:B------:R-:W-:-:S02]  /*0760*/  FSETP.GEU.AND P6, PT, R32, RZ, PT ;  /* 0x000000ff2000720b */ /* 0x000fc40003fce000 */
[----:B------:R-:W-:Y:S02]  /*0770*/  FSETP.GEU.AND P5, PT, R23, RZ, PT ;  /* 0x000000ff1700720b */ /* 0x000fe40003fae000 */
[----:B------:R-:W-:Y:S02]  /*0780*/  SEL R7, R32, RZ, P6 ;  /* 0x000000ff20077207 */ /* 0x000fe40003000000 */
[----:B------:R-:W-:Y:S02]  /*0790*/  FSETP.GEU.AND P4, PT, R22, RZ, PT ;  /* 0x000000ff1600720b */ /* 0x000fe40003f8e000 */
[----:B------:R-:W-:Y:S02]  /*07a0*/  FSETP.GEU.AND P0, PT, R4, RZ, PT ;  /* 0x000000ff0400720b */ /* 0x000fe40003f0e000 */
[----:B------:R-:W-:Y:S02]  /*07b0*/  FSETP.GEU.AND P3, PT, R30, RZ, PT ;  /* 0x000000ff1e00720b */ /* 0x000fe40003f6e000 */
[----:B------:R-:W-:-:S02]  /*07c0*/  FSETP.GEU.AND P2, PT, R29, RZ, PT ;  /* 0x000000ff1d00720b */ /* 0x000fc40003f4e000 */
[----:B------:R-:W-:Y:S02]  /*07d0*/  FSETP.GEU.AND P1, PT, R2, RZ, PT ;  /* 0x000000ff0200720b */ /* 0x000fe40003f2e000 */
[----:B------:R-:W-:Y:S01]  /*07e0*/  FSETP.GEU.AND P6, PT, R3, RZ, PT ;  /* 0x000000ff0300720b */ /* 0x000fe20003fce000 */
[----:B-1----:R-:W-:Y:S01]  /*07f0*/  IMAD.WIDE R12, R0, 0x4, R8 ;  /* 0x00000004000c7825 */ /* 0x002fe200078e0208 */
[----:B------:R-:W-:Y:S02]  /*0800*/  SEL R6, R23, RZ, P5 ;  /* 0x000000ff17067207 */ /* 0x000fe40002800000 */
[----:B------:R-:W-:Y:S02]  /*0810*/  SEL R5, R22, RZ, P4 ;  /* 0x000000ff16057207 */ /* 0x000fe40002000000 */
[----:B------:R-:W-:Y:S02]  /*0820*/  SEL R11, R30, RZ, P3 ;  /* 0x000000ff1e0b7207 */ /* 0x000fe40001800000 */
[----:B------:R-:W-:-:S02]  /*0830*/  SEL R10, R29, RZ, P2 ;  /* 0x000000ff1d0a7207 */ /* 0x000fc40001000000 */
[----:B------:R-:W-:Y:S02]  /*0840*/  SEL R9, R2, RZ, P1 ;  /* 0x000000ff02097207 */ /* 0x000fe40000800000 */
[----:B------:R-:W-:Y:S02]  /*0850*/  SEL R8, R3, RZ, P6 ;  /* 0x000000ff03087207 */ /* 0x000fe40003000000 */
[----:B------:R-:W-:-:S03]  /*0860*/  SEL R4, R4, RZ, P0 ;  /* 0x000000ff04047207 */ /* 0x000fc60000000000 */
[----:B------:R-:W-:Y:S04]  /*0870*/  STG.E.128 desc[UR4][R12.64], R8 ;  /* 0x000000080c007986 */ /* 0x000fe8000c101d04 */
[----:B------:R-:W-:Y:S01]  /*0880*/  STG.E.128 desc[UR4][R12.64+0x800], R4 ;  /* 0x000800040c007986 */ /* 0x000fe2000c101d04 */
[----:B------:R-:W-:Y:S05]  /*0890*/  EXIT ;  /* 0x000000000000794d */ /* 0x000fea0003800000 */
.L_x_0:
[----:B------:R-:W-:-:S00]  /*08a0*/  BRA `(.L_x_0) ;  /* 0xfffffffc00fc7947 */ /* 0x000fc0000383ffff */
[----:B------:R-:W-:-:S00]  /*08b0*/  NOP ;  /* 0x0000000000007918 */ /* 0x000fc00000000000 */
        /* <DEDUP_REMOVED lines=12> */
.L_x_1:


//--------------------- .nv.global.init           --------------------------
	.section	.nv.global.init,"aw",@progbits
.nv.global.init:
	.type		_$_str,@object
	.size		_$_str,(_$_str_$_2 - _$_str)
_$_str:
        /*0000*/ 	.byte	0x5f, 0x5f, 0x43, 0x55, 0x44, 0x41, 0x5f, 0x46, 0x54, 0x5a, 0x00
	.type		_$_str_$_2,@object
	.size		_$_str_$_2,(.L_1 - _$_str_$_2)
_$_str_$_2:
        /*000b*/ 	.byte	0x5f, 0x5f, 0x43, 0x55, 0x44, 0x41, 0x5f, 0x50, 0x52, 0x45, 0x43, 0x5f, 0x53, 0x51, 0x52, 0x54
        /*001b*/ 	.byte	0x00
.L_1:


//--------------------- .nv.constant0.triton_poi_fused__native_batch_norm_legit_no_training_add_relu_13 --------------------------
	.section	.nv.constant0.triton_poi_fused__native_batch_norm_legit_no_training_add_relu_13,"a",@progbits
	.sectionflags	@""
	.align	4
.nv.constant0.triton_poi_fused__native_batch_norm_legit_no_training_add_relu_13:
	.zero		596
